//
// Generated by NVIDIA NVVM Compiler
//
// Compiler Build ID: CL-36424714
// Cuda compilation tools, release 13.0, V13.0.88
// Based on NVVM 20.0.0
//

.version 9.0
.target sm_100
.address_size 64

	// .globl	_Z3addPiS_S_
.extern .func  (.param .b32 func_retval0) vprintf
(
	.param .b64 vprintf_param_0,
	.param .b64 vprintf_param_1
)
;
.global .align 1 .b8 $str[27] = {65, 32, 61, 32, 37, 100, 32, 9, 32, 66, 32, 61, 32, 37, 100, 32, 9, 32, 67, 32, 61, 32, 37, 100, 32, 10};

.visible .entry _Z3addPiS_S_(
	.param .u64 .ptr .align 1 _Z3addPiS_S__param_0,
	.param .u64 .ptr .align 1 _Z3addPiS_S__param_1,
	.param .u64 .ptr .align 1 _Z3addPiS_S__param_2
)
{
	.local .align 8 .b8 	__local_depot0[16];
	.reg .b64 	%SP;
	.reg .b64 	%SPL;
	.reg .b32 	%r<12>;
	.reg .b64 	%rd<15>;

	mov.u64 	%SPL, __local_depot0;
	cvta.local.u64 	%SP, %SPL;
	ld.param.u64 	%rd1, [_Z3addPiS_S__param_0];
	ld.param.u64 	%rd2, [_Z3addPiS_S__param_1];
	ld.param.u64 	%rd3, [_Z3addPiS_S__param_2];
	cvta.to.global.u64 	%rd4, %rd3;
	cvta.to.global.u64 	%rd5, %rd2;
	cvta.to.global.u64 	%rd6, %rd1;
	add.u64 	%rd7, %SP, 0;
	add.u64 	%rd8, %SPL, 0;
	mov.u32 	%r1, %ctaid.x;
	mov.u32 	%r2, %ntid.x;
	mov.u32 	%r3, %tid.x;
	mad.lo.s32 	%r4, %r1, %r2, %r3;
	mul.wide.s32 	%rd9, %r4, 4;
	add.s64 	%rd10, %rd6, %rd9;
	ld.global.u32 	%r5, [%rd10];
	add.s64 	%rd11, %rd5, %rd9;
	ld.global.u32 	%r6, [%rd11];
	add.s32 	%r7, %r6, %r5;
	add.s64 	%rd12, %rd4, %rd9;
	st.global.u32 	[%rd12], %r7;
	ld.global.u32 	%r8, [%rd10];
	ld.global.u32 	%r9, [%rd11];
	st.local.v2.u32 	[%rd8], {%r8, %r9};
	st.local.u32 	[%rd8+8], %r7;
	mov.u64 	%rd13, $str;
	cvta.global.u64 	%rd14, %rd13;
	{ // callseq 0, 0
	.param .b64 param0;
	st.param.b64 	[param0], %rd14;
	.param .b64 param1;
	st.param.b64 	[param1], %rd7;
	.param .b32 retval0;
	call.uni (retval0), 
	vprintf, 
	(
	param0, 
	param1
	);
	ld.param.b32 	%r10, [retval0];
	} // callseq 0
	ret;

}


// ===== COMPILED SASS (sm_100) =====

	.target	sm_100

	.elftype	@"ET_EXEC"


//--------------------- .note.nv.tkinfo           --------------------------
	.section	.note.nv.tkinfo,"",@"SHT_NOTE"
	.sectionflags	@"SHF_NOTE_NV_TKINFO"
	.tkinfo
        /*0018*/ 	.word	0x00000002
        /*0030*/ 	.string	""
        /*0030*/ 	.string	"ptxas"
        /*0030*/ 	.string	"Cuda compilation tools, release 13.0, V13.0.88"
        /*0030*/ 	.string	"Build cuda_13.0.r13.0/compiler.36424714_0"
        /*0030*/ 	.string	"-arch sm_100 -m 64 "



//--------------------- .note.nv.cuinfo           --------------------------
	.section	.note.nv.cuinfo,"",@"SHT_NOTE"
	.sectionflags	@"SHF_NOTE_NV_CUINFO"
        /*0018*/ 	.short	0x0002
        /*001a*/ 	.short	0x0064
        /*001c*/ 	.short	0x0082
	.zero		2


//--------------------- .nv.info                  --------------------------
	.section	.nv.info,"",@"SHT_CUDA_INFO"
	.align	4


	//----- nvinfo : EIATTR_REGCOUNT
	.align		4
        /*0000*/ 	.byte	0x04, 0x2f
        /*0002*/ 	.short	(.L_2 - .L_1)
	.align		4
.L_1:
        /*0004*/ 	.word	index@(_Z3addPiS_S_)
        /*0008*/ 	.word	0x00000018


	//----- nvinfo : EIATTR_FRAME_SIZE
	.align		4
.L_2:
        /*000c*/ 	.byte	0x04, 0x11
        /*000e*/ 	.short	(.L_4 - .L_3)
	.align		4
.L_3:
        /*0010*/ 	.word	index@(_Z3addPiS_S_)
        /*0014*/ 	.word	0x00000010


	//----- nvinfo : EIATTR_MIN_STACK_SIZE
	.align		4
.L_4:
        /*0018*/ 	.byte	0x04, 0x12
        /*001a*/ 	.short	(.L_6 - .L_5)
	.align		4
.L_5:
        /*001c*/ 	.word	index@(_Z3addPiS_S_)
        /*0020*/ 	.word	0x00000010
.L_6:


//--------------------- .nv.compat                --------------------------
	.section	.nv.compat,"",@"SHT_CUDA_COMPAT_INFO"
	.align	4
        /*0000*/ 	.byte	0x02, 0x09, 0x00, 0x00, 0x02, 0x02, 0x01, 0x00, 0x02, 0x05, 0x05, 0x00, 0x03, 0x07, 0x01, 0x01
        /*0010*/ 	.byte	0x02, 0x03, 0x00, 0x00, 0x02, 0x06, 0x01, 0x00, 0x04, 0x0b, 0x08, 0x00, 0x09, 0x00, 0x00, 0x00
        /*0020*/ 	.byte	0x00, 0x00, 0x00, 0x00


//--------------------- .nv.info._Z3addPiS_S_     --------------------------
	.section	.nv.info._Z3addPiS_S_,"",@"SHT_CUDA_INFO"
	.sectionflags	@""
	.align	4


	//----- nvinfo : EIATTR_CUDA_API_VERSION
	.align		4
        /*0000*/ 	.byte	0x04, 0x37
        /*0002*/ 	.short	(.L_8 - .L_7)
.L_7:
        /*0004*/ 	.word	0x00000082


	//----- nvinfo : EIATTR_KPARAM_INFO
	.align		4
.L_8:
        /*0008*/ 	.byte	0x04, 0x17
        /*000a*/ 	.short	(.L_10 - .L_9)
.L_9:
        /*000c*/ 	.word	0x00000000
        /*0010*/ 	.short	0x0002
        /*0012*/ 	.short	0x0010
        /*0014*/ 	.byte	0x00, 0xf5, 0x21, 0x00


	//----- nvinfo : EIATTR_KPARAM_INFO
	.align		4
.L_10:
        /*0018*/ 	.byte	0x04, 0x17
        /*001a*/ 	.short	(.L_12 - .L_11)
.L_11:
        /*001c*/ 	.word	0x00000000
        /*0020*/ 	.short	0x0001
        /*0022*/ 	.short	0x0008
        /*0024*/ 	.byte	0x00, 0xf5, 0x21, 0x00


	//----- nvinfo : EIATTR_KPARAM_INFO
	.align		4
.L_12:
        /*0028*/ 	.byte	0x04, 0x17
        /*002a*/ 	.short	(.L_14 - .L_13)
.L_13:
        /*002c*/ 	.word	0x00000000
        /*0030*/ 	.short	0x0000
        /*0032*/ 	.short	0x0000
        /*0034*/ 	.byte	0x00, 0xf5, 0x21, 0x00


	//----- nvinfo : EIATTR_SPARSE_MMA_MASK
	.align		4
.L_14:
        /*0038*/ 	.byte	0x03, 0x50
        /*003a*/ 	.short	0x0000


	//----- nvinfo : EIATTR_MAXREG_COUNT
	.align		4
        /*003c*/ 	.byte	0x03, 0x1b
        /*003e*/ 	.short	0x00ff


	//----- nvinfo : EIATTR_EXTERNS
	.align		4
        /*0040*/ 	.byte	0x04, 0x0f
        /*0042*/ 	.short	(.L_16 - .L_15)


	//   ....[0]....
	.align		4
.L_15:
        /*0044*/ 	.word	index@(vprintf)


	//----- nvinfo : EIATTR_MERCURY_ISA_VERSION
	.align		4
.L_16:
        /*0048*/ 	.byte	0x03, 0x5f
        /*004a*/ 	.short	0x0101


	//----- nvinfo : EIATTR_VRC_CTA_INIT_COUNT
	.align		4
        /*004c*/ 	.byte	0x02, 0x4a
	.zero		1
	.zero		1


	//----- nvinfo : EIATTR_SYSCALL_OFFSETS
	.align		4
        /*0050*/ 	.byte	0x04, 0x46
        /*0052*/ 	.short	(.L_18 - .L_17)


	//   ....[0]....
.L_17:
        /*0054*/ 	.word	0x000001f0


	//----- nvinfo : EIATTR_EXIT_INSTR_OFFSETS
	.align		4
.L_18:
        /*0058*/ 	.byte	0x04, 0x1c
        /*005a*/ 	.short	(.L_20 - .L_19)


	//   ....[0]....
.L_19:
        /*005c*/ 	.word	0x00000200


	//----- nvinfo : EIATTR_CBANK_PARAM_SIZE
	.align		4
.L_20:
        /*0060*/ 	.byte	0x03, 0x19
        /*0062*/ 	.short	0x0018


	//----- nvinfo : EIATTR_PARAM_CBANK
	.align		4
        /*0064*/ 	.byte	0x04, 0x0a
        /*0066*/ 	.short	(.L_22 - .L_21)
	.align		4
.L_21:
        /*0068*/ 	.word	index@(.nv.constant0._Z3addPiS_S_)
        /*006c*/ 	.short	0x0380
        /*006e*/ 	.short	0x0018


	//----- nvinfo : EIATTR_SW_WAR
	.align		4
.L_22:
        /*0070*/ 	.byte	0x04, 0x36
        /*0072*/ 	.short	(.L_24 - .L_23)
.L_23:
        /*0074*/ 	.word	0x00000008
.L_24:


//--------------------- .nv.callgraph             --------------------------
	.section	.nv.callgraph,"",@"SHT_CUDA_CALLGRAPH"
	.align	4
	.sectionentsize	8
	.align		4
        /*0000*/ 	.word	0x00000000
	.align		4
        /*0004*/ 	.word	0xffffffff
	.align		4
        /*0008*/ 	.word	index@(_Z3addPiS_S_)
	.align		4
        /*000c*/ 	.word	index@(vprintf)
	.align		4
        /*0010*/ 	.word	0x00000000
	.align		4
        /*0014*/ 	.word	0xfffffffe
	.align		4
        /*0018*/ 	.word	0x00000000
	.align		4
        /*001c*/ 	.word	0xfffffffd
	.align		4
        /*0020*/ 	.word	0x00000000
	.align		4
        /*0024*/ 	.word	0xfffffffc


//--------------------- .nv.constant4             --------------------------
	.section	.nv.constant4,"a",@progbits
	.align	8
	.align		8
.nv.constant4:
        /*0000*/ 	.dword	vprintf
	.align		8
        /*0008*/ 	.dword	$str


//--------------------- .text._Z3addPiS_S_        --------------------------
	.section	.text._Z3addPiS_S_,"ax",@progbits
	.align	128
        .global         _Z3addPiS_S_
        .type           _Z3addPiS_S_,@function
        .size           _Z3addPiS_S_,(.L_x_2 - _Z3addPiS_S_)
        .other          _Z3addPiS_S_,@"STO_CUDA_ENTRY STV_DEFAULT"
_Z3addPiS_S_:
.text._Z3addPiS_S_:
[----:B------:R-:W0:Y:S01]  /*0000*/  LDC R1, c[0x0][0x37c] ;  /* 0x0000df00ff017b82 */ /* 0x000e220000000800 */
[----:B------:R-:W1:Y:S01]  /*0010*/  S2R R0, SR_TID.X ;  /* 0x0000000000007919 */ /* 0x000e620000002100 */
[----:B------:R-:W2:Y:S06]  /*0020*/  LDCU UR6, c[0x0][0x2fc] ;  /* 0x00005f80ff0677ac */ /* 0x000eac0008000800 */
[----:B------:R-:W1:Y:S01]  /*0030*/  S2UR UR7, SR_CTAID.X ;  /* 0x00000000000779c3 */ /* 0x000e620000002500 */
[----:B0-----:R-:W-:Y:S01]  /*0040*/  IADD3 R1, PT, PT, R1, -0x10, RZ ;  /* 0xfffffff001017810 */ /* 0x001fe20007ffe0ff */
[----:B------:R-:W0:Y:S06]  /*0050*/  LDCU.64 UR4, c[0x0][0x358] ;  /* 0x00006b00ff0477ac */ /* 0x000e2c0008000a00 */
[----:B------:R-:W3:Y:S08]  /*0060*/  LDC.64 R2, c[0x0][0x380] ;  /* 0x0000e000ff027b82 */ /* 0x000ef00000000a00 */
[----:B------:R-:W4:Y:S08]  /*0070*/  LDC.64 R8, c[0x0][0x388] ;  /* 0x0000e200ff087b82 */ /* 0x000f300000000a00 */
[----:B------:R-:W5:Y:S01]  /*0080*/  LDC.64 R10, c[0x0][0x390] ;  /* 0x0000e400ff0a7b82 */ /* 0x000f620000000a00 */
[----:B------:R-:W-:Y:S01]  /*0090*/  MOV R14, 0x0 ;  /* 0x00000000000e7802 */ /* 0x000fe20000000f00 */
[----:B------:R-:W2:Y:S06]  /*00a0*/  LDCU.64 UR8, c[0x4][0x8] ;  /* 0x01000100ff0877ac */ /* 0x000eac0008000a00 */
[----:B------:R-:W1:Y:S02]  /*00b0*/  LDC R5, c[0x0][0x360] ;  /* 0x0000d800ff057b82 */ /* 0x000e640000000800 */
[----:B-1----:R-:W-:-:S04]  /*00c0*/  IMAD R5, R5, UR7, R0 ;  /* 0x0000000705057c24 */ /* 0x002fc8000f8e0200 */
[----:B---3--:R-:W-:-:S04]  /*00d0*/  IMAD.WIDE R2, R5, 0x4, R2 ;  /* 0x0000000405027825 */ /* 0x008fc800078e0202 */
[C---:B----4-:R-:W-:Y:S01]  /*00e0*/  IMAD.WIDE R8, R5.reuse, 0x4, R8 ;  /* 0x0000000405087825 */ /* 0x050fe200078e0208 */
[----:B0-----:R-:W3:Y:S04]  /*00f0*/  LDG.E R0, desc[UR4][R2.64] ;  /* 0x0000000402007981 */ /* 0x001ee8000c1e1900 */
[----:B------:R-:W3:Y:S01]  /*0100*/  LDG.E R7, desc[UR4][R8.64] ;  /* 0x0000000408077981 */ /* 0x000ee2000c1e1900 */
[----:B-----5:R-:W-:Y:S01]  /*0110*/  IMAD.WIDE R10, R5, 0x4, R10 ;  /* 0x00000004050a7825 */ /* 0x020fe200078e020a */
[----:B---3--:R-:W-:-:S05]  /*0120*/  IADD3 R0, PT, PT, R0, R7, RZ ;  /* 0x0000000700007210 */ /* 0x008fca0007ffe0ff */
[----:B------:R0:W-:Y:S04]  /*0130*/  STG.E desc[UR4][R10.64], R0 ;  /* 0x000000000a007986 */ /* 0x0001e8000c101904 */
[----:B------:R-:W3:Y:S04]  /*0140*/  LDG.E R12, desc[UR4][R2.64] ;  /* 0x00000004020c7981 */ /* 0x000ee8000c1e1900 */
[----:B------:R-:W3:Y:S01]  /*0150*/  LDG.E R13, desc[UR4][R8.64] ;  /* 0x00000004080d7981 */ /* 0x000ee2000c1e1900 */
[----:B------:R-:W1:Y:S01]  /*0160*/  LDCU UR4, c[0x0][0x2f8] ;  /* 0x00005f00ff0477ac */ /* 0x000e620008000800 */
[----:B------:R-:W4:Y:S01]  /*0170*/  LDC.64 R14, c[0x4][R14] ;  /* 0x010000000e0e7b82 */ /* 0x000f220000000a00 */
[----:B--2---:R-:W-:Y:S01]  /*0180*/  IMAD.U32 R4, RZ, RZ, UR8 ;  /* 0x00000008ff047e24 */ /* 0x004fe2000f8e00ff */
[----:B------:R0:W-:Y:S01]  /*0190*/  STL [R1+0x8], R0 ;  /* 0x0000080001007387 */ /* 0x0001e20000100800 */
[----:B------:R-:W-:-:S02]  /*01a0*/  MOV R5, UR9 ;  /* 0x0000000900057c02 */ /* 0x000fc40008000f00 */
[----:B-1----:R-:W-:-:S05]  /*01b0*/  IADD3 R6, P0, PT, R1, UR4, RZ ;  /* 0x0000000401067c10 */ /* 0x002fca000ff1e0ff */
[----:B------:R-:W-:Y:S01]  /*01c0*/  IMAD.X R7, RZ, RZ, UR6, P0 ;  /* 0x00000006ff077e24 */ /* 0x000fe200080e06ff */
[----:B---34-:R0:W-:Y:S07]  /*01d0*/  STL.64 [R1], R12 ;  /* 0x0000000c01007387 */ /* 0x0181ee0000100a00 */
[----:B------:R-:W-:-:S07]  /*01e0*/  LEPC R20, `(.L_x_0) ;  /* 0x000000001014794e */ /* 0x000fce0000000000 */
[----:B0-----:R-:W-:Y:S05]  /*01f0*/  CALL.ABS.NOINC R14 ;  /* 0x000000000e007343 */ /* 0x001fea0003c00000 */
.L_x_0:
[----:B------:R-:W-:Y:S05]  /*0200*/  EXIT ;  /* 0x000000000000794d */ /* 0x000fea0003800000 */
.L_x_1:
[----:B------:R-:W-:-:S00]  /*0210*/  BRA `(.L_x_1) ;  /* 0xfffffffc00fc7947 */ /* 0x000fc0000383ffff */
[----:B------:R-:W-:-:S00]  /*0220*/  NOP ;  /* 0x0000000000007918 */ /* 0x000fc00000000000 */
        /* <DEDUP_REMOVED lines=13> */
.L_x_2:


//--------------------- .nv.global.init           --------------------------
	.section	.nv.global.init,"aw",@progbits
.nv.global.init:
	.type		$str,@object
	.size		$str,(.L_0 - $str)
$str:
        /*0000*/ 	.byte	0x41, 0x20, 0x3d, 0x20, 0x25, 0x64, 0x20, 0x09, 0x20, 0x42, 0x20, 0x3d, 0x20, 0x25, 0x64, 0x20
        /*0010*/ 	.byte	0x09, 0x20, 0x43, 0x20, 0x3d, 0x20, 0x25, 0x64, 0x20, 0x0a, 0x00
.L_0:


//--------------------- .nv.shared.reserved.0     --------------------------
	.section	.nv.shared.reserved.0,"aw",@nobits
	.weak		__nv_reservedSMEM_offset_0_alias
	.size		__nv_reservedSMEM_offset_0_alias, 0, 64
	.other		__nv_reservedSMEM_offset_0_alias,@"STO_CUDA_RESERVED_SHARED STV_DEFAULT"
__nv_reservedSMEM_offset_0_alias:
	.zero		0
	.zero		64


//--------------------- .nv.constant0._Z3addPiS_S_ --------------------------
	.section	.nv.constant0._Z3addPiS_S_,"a",@progbits
	.sectionflags	@""
	.align	4
.nv.constant0._Z3addPiS_S_:
	.zero		920


//--------------------- SYMBOLS --------------------------

	.type		.nv.reservedSmem.offset0,@object
	.size		.nv.reservedSmem.offset0,0x4
	.type		vprintf,@function
